//
// Generated by NVIDIA NVVM Compiler
//
// Compiler Build ID: CL-36424714
// Cuda compilation tools, release 13.0, V13.0.88
// Based on NVVM 20.0.0
//

.version 9.0
.target sm_100
.address_size 64

	// .globl	_Z16warpReduceKernelPfS_ii
// _ZZ14blockReduceSumfE6shared has been demoted
// _ZZ16warpReduceKernelPfS_iiE6shared has been demoted

.visible .entry _Z16warpReduceKernelPfS_ii(
	.param .u64 .ptr .align 1 _Z16warpReduceKernelPfS_ii_param_0,
	.param .u64 .ptr .align 1 _Z16warpReduceKernelPfS_ii_param_1,
	.param .u32 _Z16warpReduceKernelPfS_ii_param_2,
	.param .u32 _Z16warpReduceKernelPfS_ii_param_3
)
{
	.reg .pred 	%p<53>;
	.reg .b32 	%r<97>;
	.reg .b32 	%f<90>;
	.reg .b64 	%rd<11>;
	// demoted variable
	.shared .align 4 .b8 _ZZ14blockReduceSumfE6shared[32];
	// demoted variable
	.shared .align 4 .b8 _ZZ16warpReduceKernelPfS_iiE6shared[32];
	ld.param.u64 	%rd3, [_Z16warpReduceKernelPfS_ii_param_0];
	ld.param.u64 	%rd4, [_Z16warpReduceKernelPfS_ii_param_1];
	ld.param.u32 	%r12, [_Z16warpReduceKernelPfS_ii_param_2];
	ld.param.u32 	%r13, [_Z16warpReduceKernelPfS_ii_param_3];
	cvta.to.global.u64 	%rd1, %rd3;
	cvta.to.global.u64 	%rd2, %rd4;
	mov.u32 	%r14, %ctaid.x;
	mov.u32 	%r15, %ntid.x;
	mov.u32 	%r1, %tid.x;
	mad.lo.s32 	%r95, %r14, %r15, %r1;
	mov.u32 	%r16, %nctaid.x;
	mul.lo.s32 	%r3, %r16, %r15;
	setp.eq.s32 	%p1, %r13, 2;
	selp.f32 	%f22, 0f7F800000, 0f00000000, %p1;
	setp.eq.s32 	%p2, %r13, 1;
	selp.f32 	%f85, 0fFF800000, %f22, %p2;
	setp.ge.s32 	%p3, %r95, %r12;
	@%p3 bra 	$L__BB0_7;
	setp.eq.s32 	%p4, %r13, 0;
	@%p4 bra 	$L__BB0_5;
	setp.eq.s32 	%p5, %r13, 1;
	@%p5 bra 	$L__BB0_6;
	setp.ne.s32 	%p6, %r13, 2;
	@%p6 bra 	$L__BB0_7;
$L__BB0_4:
	mul.wide.s32 	%rd5, %r95, 4;
	add.s64 	%rd6, %rd1, %rd5;
	ld.global.f32 	%f23, [%rd6];
	min.f32 	%f85, %f85, %f23;
	add.s32 	%r95, %r95, %r3;
	setp.lt.s32 	%p7, %r95, %r12;
	@%p7 bra 	$L__BB0_4;
	bra.uni 	$L__BB0_7;
$L__BB0_5:
	mul.wide.s32 	%rd9, %r95, 4;
	add.s64 	%rd10, %rd1, %rd9;
	ld.global.f32 	%f25, [%rd10];
	add.f32 	%f85, %f85, %f25;
	add.s32 	%r95, %r95, %r3;
	setp.lt.s32 	%p9, %r95, %r12;
	@%p9 bra 	$L__BB0_5;
	bra.uni 	$L__BB0_7;
$L__BB0_6:
	mul.wide.s32 	%rd7, %r95, 4;
	add.s64 	%rd8, %rd1, %rd7;
	ld.global.f32 	%f24, [%rd8];
	max.f32 	%f85, %f85, %f24;
	add.s32 	%r95, %r95, %r3;
	setp.lt.s32 	%p8, %r95, %r12;
	@%p8 bra 	$L__BB0_6;
$L__BB0_7:
	setp.ne.s32 	%p10, %r13, 0;
	@%p10 bra 	$L__BB0_14;
	and.b32  	%r10, %r1, 31;
	mov.b32 	%r64, %f85;
	shfl.sync.down.b32	%r65|%p37, %r64, 16, 31, -1;
	mov.b32 	%f62, %r65;
	add.f32 	%f63, %f85, %f62;
	mov.b32 	%r66, %f63;
	shfl.sync.down.b32	%r67|%p38, %r66, 8, 31, -1;
	mov.b32 	%f64, %r67;
	add.f32 	%f65, %f63, %f64;
	mov.b32 	%r68, %f65;
	shfl.sync.down.b32	%r69|%p39, %r68, 4, 31, -1;
	mov.b32 	%f66, %r69;
	add.f32 	%f67, %f65, %f66;
	mov.b32 	%r70, %f67;
	shfl.sync.down.b32	%r71|%p40, %r70, 2, 31, -1;
	mov.b32 	%f68, %r71;
	add.f32 	%f69, %f67, %f68;
	mov.b32 	%r72, %f69;
	shfl.sync.down.b32	%r73|%p41, %r72, 1, 31, -1;
	mov.b32 	%f70, %r73;
	add.f32 	%f9, %f69, %f70;
	setp.ne.s32 	%p42, %r10, 0;
	@%p42 bra 	$L__BB0_10;
	shr.u32 	%r74, %r1, 3;
	mov.u32 	%r75, _ZZ14blockReduceSumfE6shared;
	add.s32 	%r76, %r75, %r74;
	st.shared.f32 	[%r76], %f9;
$L__BB0_10:
	bar.sync 	0;
	setp.gt.u32 	%p43, %r1, 31;
	@%p43 bra 	$L__BB0_32;
	setp.gt.u32 	%p44, %r1, 7;
	mov.f32 	%f86, 0f00000000;
	@%p44 bra 	$L__BB0_13;
	shl.b32 	%r77, %r10, 2;
	mov.u32 	%r78, _ZZ14blockReduceSumfE6shared;
	add.s32 	%r79, %r78, %r77;
	ld.shared.f32 	%f86, [%r79];
$L__BB0_13:
	mov.b32 	%r80, %f86;
	shfl.sync.down.b32	%r81|%p45, %r80, 16, 31, -1;
	mov.b32 	%f72, %r81;
	add.f32 	%f73, %f86, %f72;
	mov.b32 	%r82, %f73;
	shfl.sync.down.b32	%r83|%p46, %r82, 8, 31, -1;
	mov.b32 	%f74, %r83;
	add.f32 	%f75, %f73, %f74;
	mov.b32 	%r84, %f75;
	shfl.sync.down.b32	%r85|%p47, %r84, 4, 31, -1;
	mov.b32 	%f76, %r85;
	add.f32 	%f77, %f75, %f76;
	mov.b32 	%r86, %f77;
	shfl.sync.down.b32	%r87|%p48, %r86, 2, 31, -1;
	mov.b32 	%f78, %r87;
	add.f32 	%f79, %f77, %f78;
	mov.b32 	%r88, %f79;
	shfl.sync.down.b32	%r89|%p49, %r88, 1, 31, -1;
	mov.b32 	%f80, %r89;
	add.f32 	%f89, %f79, %f80;
	bra.uni 	$L__BB0_26;
$L__BB0_14:
	setp.ne.s32 	%p11, %r13, 1;
	and.b32  	%r11, %r1, 31;
	@%p11 bra 	$L__BB0_16;
	mov.b32 	%r27, %f85;
	shfl.sync.down.b32	%r28|%p17, %r27, 16, 31, -1;
	mov.b32 	%f35, %r28;
	max.f32 	%f36, %f85, %f35;
	mov.b32 	%r29, %f36;
	shfl.sync.down.b32	%r30|%p18, %r29, 8, 31, -1;
	mov.b32 	%f37, %r30;
	max.f32 	%f38, %f36, %f37;
	mov.b32 	%r31, %f38;
	shfl.sync.down.b32	%r32|%p19, %r31, 4, 31, -1;
	mov.b32 	%f39, %r32;
	max.f32 	%f40, %f38, %f39;
	mov.b32 	%r33, %f40;
	shfl.sync.down.b32	%r34|%p20, %r33, 2, 31, -1;
	mov.b32 	%f41, %r34;
	max.f32 	%f42, %f40, %f41;
	mov.b32 	%r35, %f42;
	shfl.sync.down.b32	%r36|%p21, %r35, 1, 31, -1;
	mov.b32 	%f43, %r36;
	max.f32 	%f87, %f42, %f43;
	bra.uni 	$L__BB0_17;
$L__BB0_16:
	mov.b32 	%r17, %f85;
	shfl.sync.down.b32	%r18|%p12, %r17, 16, 31, -1;
	mov.b32 	%f26, %r18;
	min.f32 	%f27, %f85, %f26;
	mov.b32 	%r19, %f27;
	shfl.sync.down.b32	%r20|%p13, %r19, 8, 31, -1;
	mov.b32 	%f28, %r20;
	min.f32 	%f29, %f27, %f28;
	mov.b32 	%r21, %f29;
	shfl.sync.down.b32	%r22|%p14, %r21, 4, 31, -1;
	mov.b32 	%f30, %r22;
	min.f32 	%f31, %f29, %f30;
	mov.b32 	%r23, %f31;
	shfl.sync.down.b32	%r24|%p15, %r23, 2, 31, -1;
	mov.b32 	%f32, %r24;
	min.f32 	%f33, %f31, %f32;
	mov.b32 	%r25, %f33;
	shfl.sync.down.b32	%r26|%p16, %r25, 1, 31, -1;
	mov.b32 	%f34, %r26;
	min.f32 	%f87, %f33, %f34;
$L__BB0_17:
	setp.ne.s32 	%p22, %r11, 0;
	@%p22 bra 	$L__BB0_19;
	shr.u32 	%r37, %r1, 3;
	and.b32  	%r38, %r37, 124;
	mov.u32 	%r39, _ZZ16warpReduceKernelPfS_iiE6shared;
	add.s32 	%r40, %r39, %r38;
	st.shared.f32 	[%r40], %f87;
$L__BB0_19:
	bar.sync 	0;
	setp.gt.u32 	%p23, %r1, 31;
	@%p23 bra 	$L__BB0_32;
	setp.gt.u32 	%p24, %r1, 7;
	@%p24 bra 	$L__BB0_22;
	shl.b32 	%r41, %r11, 2;
	mov.u32 	%r42, _ZZ16warpReduceKernelPfS_iiE6shared;
	add.s32 	%r43, %r42, %r41;
	ld.shared.f32 	%f88, [%r43];
	bra.uni 	$L__BB0_23;
$L__BB0_22:
	setp.eq.s32 	%p25, %r13, 1;
	selp.f32 	%f88, 0fFF800000, 0f7F800000, %p25;
$L__BB0_23:
	setp.ne.s32 	%p26, %r13, 1;
	@%p26 bra 	$L__BB0_25;
	mov.b32 	%r54, %f88;
	shfl.sync.down.b32	%r55|%p32, %r54, 16, 31, -1;
	mov.b32 	%f53, %r55;
	max.f32 	%f54, %f88, %f53;
	mov.b32 	%r56, %f54;
	shfl.sync.down.b32	%r57|%p33, %r56, 8, 31, -1;
	mov.b32 	%f55, %r57;
	max.f32 	%f56, %f54, %f55;
	mov.b32 	%r58, %f56;
	shfl.sync.down.b32	%r59|%p34, %r58, 4, 31, -1;
	mov.b32 	%f57, %r59;
	max.f32 	%f58, %f56, %f57;
	mov.b32 	%r60, %f58;
	shfl.sync.down.b32	%r61|%p35, %r60, 2, 31, -1;
	mov.b32 	%f59, %r61;
	max.f32 	%f60, %f58, %f59;
	mov.b32 	%r62, %f60;
	shfl.sync.down.b32	%r63|%p36, %r62, 1, 31, -1;
	mov.b32 	%f61, %r63;
	max.f32 	%f89, %f60, %f61;
	bra.uni 	$L__BB0_26;
$L__BB0_25:
	mov.b32 	%r44, %f88;
	shfl.sync.down.b32	%r45|%p27, %r44, 16, 31, -1;
	mov.b32 	%f44, %r45;
	min.f32 	%f45, %f88, %f44;
	mov.b32 	%r46, %f45;
	shfl.sync.down.b32	%r47|%p28, %r46, 8, 31, -1;
	mov.b32 	%f46, %r47;
	min.f32 	%f47, %f45, %f46;
	mov.b32 	%r48, %f47;
	shfl.sync.down.b32	%r49|%p29, %r48, 4, 31, -1;
	mov.b32 	%f48, %r49;
	min.f32 	%f49, %f47, %f48;
	mov.b32 	%r50, %f49;
	shfl.sync.down.b32	%r51|%p30, %r50, 2, 31, -1;
	mov.b32 	%f50, %r51;
	min.f32 	%f51, %f49, %f50;
	mov.b32 	%r52, %f51;
	shfl.sync.down.b32	%r53|%p31, %r52, 1, 31, -1;
	mov.b32 	%f52, %r53;
	min.f32 	%f89, %f51, %f52;
$L__BB0_26:
	setp.ne.s32 	%p50, %r1, 0;
	@%p50 bra 	$L__BB0_32;
	setp.eq.s32 	%p51, %r13, 1;
	@%p51 bra 	$L__BB0_30;
	setp.ne.s32 	%p52, %r13, 0;
	@%p52 bra 	$L__BB0_31;
	atom.global.add.f32 	%f81, [%rd2], %f89;
	bra.uni 	$L__BB0_32;
$L__BB0_30:
	mov.b32 	%r90, %f89;
	atom.global.max.s32 	%r91, [%rd2], %r90;
	bra.uni 	$L__BB0_32;
$L__BB0_31:
	mov.b32 	%r92, %f89;
	atom.global.min.s32 	%r93, [%rd2], %r92;
$L__BB0_32:
	ret;

}


// ===== COMPILED SASS (sm_100) =====

	.target	sm_100

	.elftype	@"ET_EXEC"


//--------------------- .note.nv.tkinfo           --------------------------
	.section	.note.nv.tkinfo,"",@"SHT_NOTE"
	.sectionflags	@"SHF_NOTE_NV_TKINFO"
	.tkinfo
        /*0018*/ 	.word	0x00000002
        /*0030*/ 	.string	""
        /*0030*/ 	.string	"ptxas"
        /*0030*/ 	.string	"Cuda compilation tools, release 13.0, V13.0.88"
        /*0030*/ 	.string	"Build cuda_13.0.r13.0/compiler.36424714_0"
        /*0030*/ 	.string	"-arch sm_100 -m 64 "



//--------------------- .note.nv.cuinfo           --------------------------
	.section	.note.nv.cuinfo,"",@"SHT_NOTE"
	.sectionflags	@"SHF_NOTE_NV_CUINFO"
        /*0018*/ 	.short	0x0002
        /*001a*/ 	.short	0x0064
        /*001c*/ 	.short	0x0082
	.zero		2


//--------------------- .nv.info                  --------------------------
	.section	.nv.info,"",@"SHT_CUDA_INFO"
	.align	4


	//----- nvinfo : EIATTR_REGCOUNT
	.align		4
        /*0000*/ 	.byte	0x04, 0x2f
        /*0002*/ 	.short	(.L_1 - .L_0)
	.align		4
.L_0:
        /*0004*/ 	.word	index@(_Z16warpReduceKernelPfS_ii)
        /*0008*/ 	.word	0x00000010


	//----- nvinfo : EIATTR_FRAME_SIZE
	.align		4
.L_1:
        /*000c*/ 	.byte	0x04, 0x11
        /*000e*/ 	.short	(.L_3 - .L_2)
	.align		4
.L_2:
        /*0010*/ 	.word	index@(_Z16warpReduceKernelPfS_ii)
        /*0014*/ 	.word	0x00000000


	//----- nvinfo : EIATTR_MIN_STACK_SIZE
	.align		4
.L_3:
        /*0018*/ 	.byte	0x04, 0x12
        /*001a*/ 	.short	(.L_5 - .L_4)
	.align		4
.L_4:
        /*001c*/ 	.word	index@(_Z16warpReduceKernelPfS_ii)
        /*0020*/ 	.word	0x00000000
.L_5:


//--------------------- .nv.compat                --------------------------
	.section	.nv.compat,"",@"SHT_CUDA_COMPAT_INFO"
	.align	4
        /*0000*/ 	.byte	0x02, 0x09, 0x00, 0x00, 0x02, 0x02, 0x01, 0x00, 0x02, 0x05, 0x05, 0x00, 0x03, 0x07, 0x01, 0x01
        /*0010*/ 	.byte	0x02, 0x03, 0x00, 0x00, 0x02, 0x06, 0x01, 0x00, 0x04, 0x0b, 0x08, 0x00, 0x09, 0x00, 0x00, 0x00
        /*0020*/ 	.byte	0x00, 0x00, 0x00, 0x00


//--------------------- .nv.info._Z16warpReduceKernelPfS_ii --------------------------
	.section	.nv.info._Z16warpReduceKernelPfS_ii,"",@"SHT_CUDA_INFO"
	.sectionflags	@""
	.align	4


	//----- nvinfo : EIATTR_CUDA_API_VERSION
	.align		4
        /*0000*/ 	.byte	0x04, 0x37
        /*0002*/ 	.short	(.L_7 - .L_6)
.L_6:
        /*0004*/ 	.word	0x00000082


	//----- nvinfo : EIATTR_KPARAM_INFO
	.align		4
.L_7:
        /*0008*/ 	.byte	0x04, 0x17
        /*000a*/ 	.short	(.L_9 - .L_8)
.L_8:
        /*000c*/ 	.word	0x00000000
        /*0010*/ 	.short	0x0003
        /*0012*/ 	.short	0x0014
        /*0014*/ 	.byte	0x00, 0xf0, 0x11, 0x00


	//----- nvinfo : EIATTR_KPARAM_INFO
	.align		4
.L_9:
        /*0018*/ 	.byte	0x04, 0x17
        /*001a*/ 	.short	(.L_11 - .L_10)
.L_10:
        /*001c*/ 	.word	0x00000000
        /*0020*/ 	.short	0x0002
        /*0022*/ 	.short	0x0010
        /*0024*/ 	.byte	0x00, 0xf0, 0x11, 0x00


	//----- nvinfo : EIATTR_KPARAM_INFO
	.align		4
.L_11:
        /*0028*/ 	.byte	0x04, 0x17
        /*002a*/ 	.short	(.L_13 - .L_12)
.L_12:
        /*002c*/ 	.word	0x00000000
        /*0030*/ 	.short	0x0001
        /*0032*/ 	.short	0x0008
        /*0034*/ 	.byte	0x00, 0xf5, 0x21, 0x00


	//----- nvinfo : EIATTR_KPARAM_INFO
	.align		4
.L_13:
        /*0038*/ 	.byte	0x04, 0x17
        /*003a*/ 	.short	(.L_15 - .L_14)
.L_14:
        /*003c*/ 	.word	0x00000000
        /*0040*/ 	.short	0x0000
        /*0042*/ 	.short	0x0000
        /*0044*/ 	.byte	0x00, 0xf5, 0x21, 0x00


	//----- nvinfo : EIATTR_SPARSE_MMA_MASK
	.align		4
.L_15:
        /*0048*/ 	.byte	0x03, 0x50
        /*004a*/ 	.short	0x0000


	//----- nvinfo : EIATTR_MAXREG_COUNT
	.align		4
        /*004c*/ 	.byte	0x03, 0x1b
        /*004e*/ 	.short	0x00ff


	//----- nvinfo : EIATTR_NUM_BARRIERS
	.align		4
        /*0050*/ 	.byte	0x02, 0x4c
        /*0052*/ 	.byte	0x01
	.zero		1


	//----- nvinfo : EIATTR_MERCURY_ISA_VERSION
	.align		4
        /*0054*/ 	.byte	0x03, 0x5f
        /*0056*/ 	.short	0x0101


	//----- nvinfo : EIATTR_COOP_GROUP_MASK_REGIDS
	.align		4
        /*0058*/ 	.byte	0x04, 0x29
        /*005a*/ 	.short	(.L_17 - .L_16)


	//   ....[0]....
.L_16:
        /*005c*/ 	.word	0xffffffff


	//   ....[1]....
        /*0060*/ 	.word	0xffffffff


	//   ....[2]....
        /*0064*/ 	.word	0xffffffff


	//   ....[3]....
        /*0068*/ 	.word	0xffffffff


	//   ....[4]....
        /*006c*/ 	.word	0xffffffff


	//   ....[5]....
        /*0070*/ 	.word	0xffffffff


	//   ....[6]....
        /*0074*/ 	.word	0xffffffff


	//   ....[7]....
        /*0078*/ 	.word	0xffffffff


	//   ....[8]....
        /*007c*/ 	.word	0xffffffff


	//   ....[9]....
        /*0080*/ 	.word	0xffffffff


	//   ....[10]....
        /*0084*/ 	.word	0xffffffff


	//   ....[11]....
        /*0088*/ 	.word	0xffffffff


	//   ....[12]....
        /*008c*/ 	.word	0xffffffff


	//   ....[13]....
        /*0090*/ 	.word	0xffffffff


	//   ....[14]....
        /*0094*/ 	.word	0xffffffff


	//   ....[15]....
        /*0098*/ 	.word	0xffffffff


	//   ....[16]....
        /*009c*/ 	.word	0xffffffff


	//   ....[17]....
        /*00a0*/ 	.word	0xffffffff


	//   ....[18]....
        /*00a4*/ 	.word	0xffffffff


	//   ....[19]....
        /*00a8*/ 	.word	0xffffffff


	//   ....[20]....
        /*00ac*/ 	.word	0xffffffff


	//   ....[21]....
        /*00b0*/ 	.word	0xffffffff


	//   ....[22]....
        /*00b4*/ 	.word	0xffffffff


	//   ....[23]....
        /*00b8*/ 	.word	0xffffffff


	//   ....[24]....
        /*00bc*/ 	.word	0xffffffff


	//   ....[25]....
        /*00c0*/ 	.word	0xffffffff


	//   ....[26]....
        /*00c4*/ 	.word	0xffffffff


	//   ....[27]....
        /*00c8*/ 	.word	0xffffffff


	//   ....[28]....
        /*00cc*/ 	.word	0xffffffff


	//   ....[29]....
        /*00d0*/ 	.word	0xffffffff


	//----- nvinfo : EIATTR_COOP_GROUP_INSTR_OFFSETS
	.align		4
.L_17:
        /*00d4*/ 	.byte	0x04, 0x28
        /*00d6*/ 	.short	(.L_19 - .L_18)


	//   ....[0]....
.L_18:
        /*00d8*/ 	.word	0x00000380


	//   ....[1]....
        /*00dc*/ 	.word	0x000003b0


	//   ....[2]....
        /*00e0*/ 	.word	0x000003d0


	//   ....[3]....
        /*00e4*/ 	.word	0x00000400


	//   ....[4]....
        /*00e8*/ 	.word	0x00000440


	//   ....[5]....
        /*00ec*/ 	.word	0x00000520


	//   ....[6]....
        /*00f0*/ 	.word	0x00000540


	//   ....[7]....
        /*00f4*/ 	.word	0x00000560


	//   ....[8]....
        /*00f8*/ 	.word	0x00000580


	//   ....[9]....
        /*00fc*/ 	.word	0x000005a0


	//   ....[10]....
        /*0100*/ 	.word	0x00000600


	//   ....[11]....
        /*0104*/ 	.word	0x00000620


	//   ....[12]....
        /*0108*/ 	.word	0x00000640


	//   ....[13]....
        /*010c*/ 	.word	0x00000660


	//   ....[14]....
        /*0110*/ 	.word	0x00000680


	//   ....[15]....
        /*0114*/ 	.word	0x000006b0


	//   ....[16]....
        /*0118*/ 	.word	0x000006d0


	//   ....[17]....
        /*011c*/ 	.word	0x000006f0


	//   ....[18]....
        /*0120*/ 	.word	0x00000710


	//   ....[19]....
        /*0124*/ 	.word	0x00000730


	//   ....[20]....
        /*0128*/ 	.word	0x000008b0


	//   ....[21]....
        /*012c*/ 	.word	0x000008d0


	//   ....[22]....
        /*0130*/ 	.word	0x000008f0


	//   ....[23]....
        /*0134*/ 	.word	0x00000910


	//   ....[24]....
        /*0138*/ 	.word	0x00000930


	//   ....[25]....
        /*013c*/ 	.word	0x00000960


	//   ....[26]....
        /*0140*/ 	.word	0x00000980


	//   ....[27]....
        /*0144*/ 	.word	0x000009a0


	//   ....[28]....
        /*0148*/ 	.word	0x000009c0


	//   ....[29]....
        /*014c*/ 	.word	0x000009e0


	//----- nvinfo : EIATTR_VRC_CTA_INIT_COUNT
	.align		4
.L_19:
        /*0150*/ 	.byte	0x02, 0x4a
	.zero		1
	.zero		1


	//----- nvinfo : EIATTR_EXIT_INSTR_OFFSETS
	.align		4
        /*0154*/ 	.byte	0x04, 0x1c
        /*0156*/ 	.short	(.L_21 - .L_20)


	//   ....[0]....
.L_20:
        /*0158*/ 	.word	0x000004a0


	//   ....[1]....
        /*015c*/ 	.word	0x00000800


	//   ....[2]....
        /*0160*/ 	.word	0x00000a10


	//   ....[3]....
        /*0164*/ 	.word	0x00000a60


	//   ....[4]....
        /*0168*/ 	.word	0x00000a90


	//   ....[5]....
        /*016c*/ 	.word	0x00000ac0


	//----- nvinfo : EIATTR_INDIRECT_BRANCH_TARGETS
	.align		4
.L_21:
        /*0170*/ 	.byte	0x04, 0x34
        /*0172*/ 	.short	(.L_23 - .L_22)


	//   ....[0]....
.L_22:
        /*0174*/ 	.word	.L_x_16@srel
        /*0178*/ 	.short	0x0
        /*017a*/ 	.short	0x0
        /*017c*/ 	.word	0x3
        /*0180*/ 	.word	.L_x_17@srel
        /*0184*/ 	.word	.L_x_18@srel
        /*0188*/ 	.word	.L_x_19@srel


	//----- nvinfo : EIATTR_CRS_STACK_SIZE
	.align		4
.L_23:
        /*018c*/ 	.byte	0x04, 0x1e
        /*018e*/ 	.short	(.L_25 - .L_24)
.L_24:
        /*0190*/ 	.word	0x00000000


	//----- nvinfo : EIATTR_CBANK_PARAM_SIZE
	.align		4
.L_25:
        /*0194*/ 	.byte	0x03, 0x19
        /*0196*/ 	.short	0x0018


	//----- nvinfo : EIATTR_PARAM_CBANK
	.align		4
        /*0198*/ 	.byte	0x04, 0x0a
        /*019a*/ 	.short	(.L_27 - .L_26)
	.align		4
.L_26:
        /*019c*/ 	.word	index@(.nv.constant0._Z16warpReduceKernelPfS_ii)
        /*01a0*/ 	.short	0x0380
        /*01a2*/ 	.short	0x0018


	//----- nvinfo : EIATTR_SW_WAR
	.align		4
.L_27:
        /*01a4*/ 	.byte	0x04, 0x36
        /*01a6*/ 	.short	(.L_29 - .L_28)
.L_28:
        /*01a8*/ 	.word	0x00000008
.L_29:


//--------------------- .nv.callgraph             --------------------------
	.section	.nv.callgraph,"",@"SHT_CUDA_CALLGRAPH"
	.align	4
	.sectionentsize	8
	.align		4
        /*0000*/ 	.word	0x00000000
	.align		4
        /*0004*/ 	.word	0xffffffff
	.align		4
        /*0008*/ 	.word	0x00000000
	.align		4
        /*000c*/ 	.word	0xfffffffe
	.align		4
        /*0010*/ 	.word	0x00000000
	.align		4
        /*0014*/ 	.word	0xfffffffd
	.align		4
        /*0018*/ 	.word	0x00000000
	.align		4
        /*001c*/ 	.word	0xfffffffc


//--------------------- .nv.constant2._Z16warpReduceKernelPfS_ii --------------------------
	.section	.nv.constant2._Z16warpReduceKernelPfS_ii,"a",@progbits
	.sectionflags	@""
	.align	4
.nv.constant2._Z16warpReduceKernelPfS_ii:
        /*0000*/ 	.byte	0x50, 0x02, 0x00, 0x00, 0xd0, 0x02, 0x00, 0x00, 0x80, 0x01, 0x00, 0x00


//--------------------- .text._Z16warpReduceKernelPfS_ii --------------------------
	.section	.text._Z16warpReduceKernelPfS_ii,"ax",@progbits
	.align	128
        .global         _Z16warpReduceKernelPfS_ii
        .type           _Z16warpReduceKernelPfS_ii,@function
        .size           _Z16warpReduceKernelPfS_ii,(.L_x_20 - _Z16warpReduceKernelPfS_ii)
        .other          _Z16warpReduceKernelPfS_ii,@"STO_CUDA_ENTRY STV_DEFAULT"
_Z16warpReduceKernelPfS_ii:
.text._Z16warpReduceKernelPfS_ii:
[----:B------:R-:W-:Y:S01]  /*0000*/  LDC R1, c[0x0][0x37c] ;  /* 0x0000df00ff017b82 */ /* 0x000fe20000000800 */
[----:B------:R-:W0:Y:S07]  /*0010*/  S2R R0, SR_TID.X ;  /* 0x0000000000007919 */ /* 0x000e2e0000002100 */
[----:B------:R-:W0:Y:S01]  /*0020*/  S2UR UR6, SR_CTAID.X ;  /* 0x00000000000679c3 */ /* 0x000e220000002500 */
[----:B------:R-:W-:Y:S01]  /*0030*/  BSSY.RECONVERGENT B0, `(.L_x_0) ;  /* 0x0000031000007945 */ /* 0x000fe20003800200 */
[----:B------:R-:W1:Y:S03]  /*0040*/  LDCU.64 UR4, c[0x0][0x358] ;  /* 0x00006b00ff0477ac */ /* 0x000e660008000a00 */
[----:B------:R-:W-:Y:S03]  /*0050*/  BSSY.RELIABLE B1, `(.L_x_1) ;  /* 0x000001e000017945 */ /* 0x000fe60003800100 */
[----:B------:R-:W0:Y:S01]  /*0060*/  LDC R7, c[0x0][0x360] ;  /* 0x0000d800ff077b82 */ /* 0x000e220000000800 */
[----:B------:R-:W2:Y:S07]  /*0070*/  LDCU UR7, c[0x0][0x370] ;  /* 0x00006e00ff0777ac */ /* 0x000eae0008000800 */
[----:B------:R-:W3:Y:S01]  /*0080*/  LDC.64 R2, c[0x0][0x390] ;  /* 0x0000e400ff027b82 */ /* 0x000ee20000000a00 */
[----:B0-----:R-:W-:-:S02]  /*0090*/  IMAD R5, R7, UR6, R0 ;  /* 0x0000000607057c24 */ /* 0x001fc4000f8e0200 */
[----:B--2---:R-:W-:-:S03]  /*00a0*/  IMAD R12, R7, UR7, RZ ;  /* 0x00000007070c7c24 */ /* 0x004fc6000f8e02ff */
[----:B---3--:R-:W-:Y:S02]  /*00b0*/  ISETP.GE.AND P2, PT, R5, R2, PT ;  /* 0x000000020500720c */ /* 0x008fe40003f46270 */
[C---:B------:R-:W-:Y:S02]  /*00c0*/  ISETP.NE.AND P1, PT, R3.reuse, 0x2, PT ;  /* 0x000000020300780c */ /* 0x040fe40003f25270 */
[----:B------:R-:W-:Y:S02]  /*00d0*/  ISETP.NE.AND P0, PT, R3, 0x1, PT ;  /* 0x000000010300780c */ /* 0x000fe40003f05270 */
[----:B------:R-:W-:-:S04]  /*00e0*/  FSEL R4, RZ, +INF , P1 ;  /* 0x7f800000ff047808 */ /* 0x000fc80000800000 */
[----:B------:R-:W-:-:S03]  /*00f0*/  FSEL R4, R4, -INF , P0 ;  /* 0xff80000004047808 */ /* 0x000fc60000000000 */
[----:B-1----:R-:W-:Y:S05]  /*0100*/  @P2 BRA `(.L_x_2) ;  /* 0x0000000000482947 */ /* 0x002fea0003800000 */
[----:B------:R-:W-:Y:S01]  /*0110*/  VIMNMX.U32 R6, PT, PT, R3, 0x2, PT ;  /* 0x0000000203067848 */ /* 0x000fe20003fe0000 */
[----:B------:R-:W0:Y:S04]  /*0120*/  LDC.64 R8, c[0x0][0x380] ;  /* 0x0000e000ff087b82 */ /* 0x000e280000000a00 */
[----:B------:R-:W-:-:S04]  /*0130*/  IMAD.SHL.U32 R13, R6, 0x4, RZ ;  /* 0x00000004060d7824 */ /* 0x000fc800078e00ff */
[----:B------:R-:W1:Y:S08]  /*0140*/  LDC R10, c[0x2][R13] ;  /* 0x008000000d0a7b82 */ /* 0x000e700000000800 */
[----:B------:R-:W2:Y:S01]  /*0150*/  LDC.64 R6, c[0x0][0x380] ;  /* 0x0000e000ff067b82 */ /* 0x000ea20000000a00 */
[----:B-1----:R-:W-:-:S04]  /*0160*/  SHF.R.S32.HI R11, RZ, 0x1f, R10 ;  /* 0x0000001fff0b7819 */ /* 0x002fc8000001140a */
.L_x_16:
[----:B0-----:R-:W-:Y:S05]  /*0170*/  BRX R10 -0x180                                         (*"BRANCH_TARGETS .L_x_17,.L_x_18,.L_x_19"*) ;  /* 0xfffffffc0aa07949 */ /* 0x001fea000383ffff */
.L_x_19:
[----:B------:R-:W0:Y:S01]  /*0180*/  LDC.64 R8, c[0x0][0x380] ;  /* 0x0000e000ff087b82 */ /* 0x000e220000000a00 */
[----:B------:R-:W-:Y:S01]  /*0190*/  ISETP.NE.AND P1, PT, R3, 0x2, PT ;  /* 0x000000020300780c */ /* 0x000fe20003f25270 */
[----:B------:R-:W-:-:S12]  /*01a0*/  BSSY.RECONVERGENT B2, `(.L_x_2) ;  /* 0x0000008000027945 */ /* 0x000fd80003800200 */
[----:B------:R-:W-:Y:S05]  /*01b0*/  @P1 BRA `(.L_x_3) ;  /* 0x0000000000181947 */ /* 0x000fea0003800000 */
.L_x_4:
[----:B0-2---:R-:W-:-:S06]  /*01c0*/  IMAD.WIDE R6, R5, 0x4, R8 ;  /* 0x0000000405067825 */ /* 0x005fcc00078e0208 */
[----:B------:R-:W2:Y:S01]  /*01d0*/  LDG.E R7, desc[UR4][R6.64] ;  /* 0x0000000406077981 */ /* 0x000ea2000c1e1900 */
[----:B------:R-:W-:-:S05]  /*01e0*/  IMAD.IADD R5, R12, 0x1, R5 ;  /* 0x000000010c057824 */ /* 0x000fca00078e0205 */
[----:B------:R-:W-:Y:S02]  /*01f0*/  ISETP.GE.AND P1, PT, R5, R2, PT ;  /* 0x000000020500720c */ /* 0x000fe40003f26270 */
[----:B--2---:R-:W-:-:S11]  /*0200*/  FMNMX R4, R7, R4, PT ;  /* 0x0000000407047209 */ /* 0x004fd60003800000 */
[----:B------:R-:W-:Y:S05]  /*0210*/  @!P1 BRA `(.L_x_4) ;  /* 0xfffffffc00e89947 */ /* 0x000fea000383ffff */
.L_x_3:
[----:B------:R-:W-:Y:S05]  /*0220*/  BSYNC.RECONVERGENT B2 ;  /* 0x0000000000027941 */ /* 0x000fea0003800200 */
.L_x_2:
[----:B------:R-:W-:Y:S05]  /*0230*/  BSYNC.RELIABLE B1 ;  /* 0x0000000000017941 */ /* 0x000fea0003800100 */
.L_x_1:
[----:B------:R-:W-:Y:S05]  /*0240*/  BRA `(.L_x_5) ;  /* 0x00000000003c7947 */ /* 0x000fea0003800000 */
.L_x_17:
[----:B------:R-:W-:Y:S05]  /*0250*/  BREAK.RELIABLE B1 ;  /* 0x0000000000017942 */ /* 0x000fea0003800100 */
.L_x_6:
[----:B--2---:R-:W-:-:S06]  /*0260*/  IMAD.WIDE R8, R5, 0x4, R6 ;  /* 0x0000000405087825 */ /* 0x004fcc00078e0206 */
[----:B------:R-:W2:Y:S01]  /*0270*/  LDG.E R9, desc[UR4][R8.64] ;  /* 0x0000000408097981 */ /* 0x000ea2000c1e1900 */
[----:B------:R-:W-:-:S05]  /*0280*/  IMAD.IADD R5, R12, 0x1, R5 ;  /* 0x000000010c057824 */ /* 0x000fca00078e0205 */
[----:B------:R-:W-:Y:S01]  /*0290*/  ISETP.GE.AND P1, PT, R5, R2, PT ;  /* 0x000000020500720c */ /* 0x000fe20003f26270 */
[----:B--2---:R-:W-:-:S12]  /*02a0*/  FADD R4, R9, R4 ;  /* 0x0000000409047221 */ /* 0x004fd80000000000 */
[----:B------:R-:W-:Y:S05]  /*02b0*/  @!P1 BRA `(.L_x_6) ;  /* 0xfffffffc00e89947 */ /* 0x000fea000383ffff */
[----:B------:R-:W-:Y:S05]  /*02c0*/  BRA `(.L_x_5) ;  /* 0x00000000001c7947 */ /* 0x000fea0003800000 */
.L_x_18:
[----:B------:R-:W-:Y:S05]  /*02d0*/  BREAK.RELIABLE B1 ;  /* 0x0000000000017942 */ /* 0x000fea0003800100 */
.L_x_7:
[----:B--2---:R-:W-:-:S06]  /*02e0*/  IMAD.WIDE R6, R5, 0x4, R8 ;  /* 0x0000000405067825 */ /* 0x004fcc00078e0208 */
[----:B------:R-:W2:Y:S01]  /*02f0*/  LDG.E R7, desc[UR4][R6.64] ;  /* 0x0000000406077981 */ /* 0x000ea2000c1e1900 */
[----:B------:R-:W-:-:S05]  /*0300*/  IMAD.IADD R5, R12, 0x1, R5 ;  /* 0x000000010c057824 */ /* 0x000fca00078e0205 */
[----:B------:R-:W-:Y:S02]  /*0310*/  ISETP.GE.AND P1, PT, R5, R2, PT ;  /* 0x000000020500720c */ /* 0x000fe40003f26270 */
[----:B--2---:R-:W-:-:S11]  /*0320*/  FMNMX R4, R7, R4, !PT ;  /* 0x0000000407047209 */ /* 0x004fd60007800000 */
[----:B------:R-:W-:Y:S05]  /*0330*/  @!P1 BRA `(.L_x_7) ;  /* 0xfffffffc00e89947 */ /* 0x000fea000383ffff */
.L_x_5:
[----:B------:R-:W-:Y:S05]  /*0340*/  BSYNC.RECONVERGENT B0 ;  /* 0x0000000000007941 */ /* 0x000fea0003800200 */
.L_x_0:
[----:B------:R-:W-:Y:S05]  /*0350*/  WARPSYNC.ALL ;  /* 0x0000000000007948 */ /* 0x000fea0003800000 */
[----:B------:R-:W-:-:S13]  /*0360*/  ISETP.NE.AND P1, PT, R3, RZ, PT ;  /* 0x000000ff0300720c */ /* 0x000fda0003f25270 */
[----:B------:R-:W-:Y:S05]  /*0370*/  @P1 BRA `(.L_x_8) ;  /* 0x0000000000941947 */ /* 0x000fea0003800000 */
[----:B------:R-:W1:Y:S01]  /*0380*/  SHFL.DOWN PT, R3, R4, 0x10, 0x1f ;  /* 0x0a001f0004037f89 */ /* 0x000e6200000e0000 */
[----:B------:R-:W-:Y:S01]  /*0390*/  ISETP.GT.U32.AND P3, PT, R0, 0x1f, PT ;  /* 0x0000001f0000780c */ /* 0x000fe20003f64070 */
[----:B-1----:R-:W-:-:S05]  /*03a0*/  FADD R3, R3, R4 ;  /* 0x0000000403037221 */ /* 0x002fca0000000000 */
[----:B------:R-:W1:Y:S02]  /*03b0*/  SHFL.DOWN PT, R2, R3, 0x8, 0x1f ;  /* 0x09001f0003027f89 */ /* 0x000e6400000e0000 */
[----:B-1----:R-:W-:-:S05]  /*03c0*/  FADD R5, R3, R2 ;  /* 0x0000000203057221 */ /* 0x002fca0000000000 */
[----:B------:R-:W2:Y:S02]  /*03d0*/  SHFL.DOWN PT, R2, R5, 0x4, 0x1f ;  /* 0x08801f0005027f89 */ /* 0x000ea400000e0000 */
[----:B--2---:R-:W-:Y:S01]  /*03e0*/  FADD R6, R5, R2 ;  /* 0x0000000205067221 */ /* 0x004fe20000000000 */
[----:B------:R-:W-:-:S04]  /*03f0*/  LOP3.LUT P2, R2, R0, 0x1f, RZ, 0xc0, !PT ;  /* 0x0000001f00027812 */ /* 0x000fc8000784c0ff */
[----:B------:R-:W1:Y:S09]  /*0400*/  SHFL.DOWN PT, R7, R6, 0x2, 0x1f ;  /* 0x08401f0006077f89 */ /* 0x000e7200000e0000 */
[----:B0-----:R-:W0:Y:S01]  /*0410*/  @!P2 S2R R9, SR_CgaCtaId ;  /* 0x000000000009a919 */ /* 0x001e220000008800 */
[----:B------:R-:W-:Y:S01]  /*0420*/  @!P2 MOV R4, 0x400 ;  /* 0x000004000004a802 */ /* 0x000fe20000000f00 */
[----:B-1----:R-:W-:-:S05]  /*0430*/  FADD R7, R6, R7 ;  /* 0x0000000706077221 */ /* 0x002fca0000000000 */
[----:B------:R-:W1:Y:S01]  /*0440*/  SHFL.DOWN PT, R8, R7, 0x1, 0x1f ;  /* 0x08201f0007087f89 */ /* 0x000e6200000e0000 */
[----:B0-----:R-:W-:-:S04]  /*0450*/  @!P2 LEA R9, R9, R4, 0x18 ;  /* 0x000000040909a211 */ /* 0x001fc800078ec0ff */
[----:B------:R-:W-:Y:S01]  /*0460*/  @!P2 LEA.HI R9, R0, R9, RZ, 0x1d ;  /* 0x000000090009a211 */ /* 0x000fe200078fe8ff */
[----:B-1----:R-:W-:-:S05]  /*0470*/  FADD R8, R7, R8 ;  /* 0x0000000807087221 */ /* 0x002fca0000000000 */
[----:B------:R0:W-:Y:S01]  /*0480*/  @!P2 STS [R9], R8 ;  /* 0x000000080900a388 */ /* 0x0001e20000000800 */
[----:B------:R-:W-:Y:S06]  /*0490*/  BAR.SYNC.DEFER_BLOCKING 0x0 ;  /* 0x0000000000007b1d */ /* 0x000fec0000010000 */
[----:B------:R-:W-:Y:S05]  /*04a0*/  @P3 EXIT ;  /* 0x000000000000394d */ /* 0x000fea0003800000 */
[----:B------:R-:W-:-:S13]  /*04b0*/  ISETP.GT.U32.AND P2, PT, R0, 0x7, PT ;  /* 0x000000070000780c */ /* 0x000fda0003f44070 */
[----:B------:R-:W1:Y:S01]  /*04c0*/  @!P2 S2R R4, SR_CgaCtaId ;  /* 0x000000000004a919 */ /* 0x000e620000008800 */
[----:B------:R-:W-:-:S04]  /*04d0*/  @!P2 MOV R3, 0x400 ;  /* 0x000004000003a802 */ /* 0x000fc80000000f00 */
[----:B-1----:R-:W-:Y:S01]  /*04e0*/  @!P2 LEA R5, R4, R3, 0x18 ;  /* 0x000000030405a211 */ /* 0x002fe200078ec0ff */
[----:B------:R-:W-:-:S04]  /*04f0*/  IMAD.MOV.U32 R3, RZ, RZ, RZ ;  /* 0x000000ffff037224 */ /* 0x000fc800078e00ff */
[----:B------:R-:W-:-:S05]  /*0500*/  @!P2 IMAD R2, R2, 0x4, R5 ;  /* 0x000000040202a824 */ /* 0x000fca00078e0205 */
[----:B------:R-:W1:Y:S04]  /*0510*/  @!P2 LDS R3, [R2] ;  /* 0x000000000203a984 */ /* 0x000e680000000800 */
[----:B-1----:R-:W1:Y:S02]  /*0520*/  SHFL.DOWN PT, R4, R3, 0x10, 0x1f ;  /* 0x0a001f0003047f89 */ /* 0x002e6400000e0000 */
[----:B-1----:R-:W-:-:S05]  /*0530*/  FADD R4, R4, R3 ;  /* 0x0000000304047221 */ /* 0x002fca0000000000 */
[----:B------:R-:W1:Y:S02]  /*0540*/  SHFL.DOWN PT, R5, R4, 0x8, 0x1f ;  /* 0x09001f0004057f89 */ /* 0x000e6400000e0000 */
[----:B-1----:R-:W-:-:S05]  /*0550*/  FADD R5, R4, R5 ;  /* 0x0000000504057221 */ /* 0x002fca0000000000 */
[----:B------:R-:W1:Y:S02]  /*0560*/  SHFL.DOWN PT, R6, R5, 0x4, 0x1f ;  /* 0x08801f0005067f89 */ /* 0x000e6400000e0000 */
[----:B-1----:R-:W-:-:S05]  /*0570*/  FADD R6, R5, R6 ;  /* 0x0000000605067221 */ /* 0x002fca0000000000 */
[----:B------:R-:W1:Y:S02]  /*0580*/  SHFL.DOWN PT, R7, R6, 0x2, 0x1f ;  /* 0x08401f0006077f89 */ /* 0x000e6400000e0000 */
[----:B-1----:R-:W-:-:S05]  /*0590*/  FADD R7, R6, R7 ;  /* 0x0000000706077221 */ /* 0x002fca0000000000 */
[----:B0-----:R-:W0:Y:S02]  /*05a0*/  SHFL.DOWN PT, R8, R7, 0x1, 0x1f ;  /* 0x08201f0007087f89 */ /* 0x001e2400000e0000 */
[----:B0-----:R-:W-:Y:S01]  /*05b0*/  FADD R9, R7, R8 ;  /* 0x0000000807097221 */ /* 0x001fe20000000000 */
[----:B------:R-:W-:Y:S06]  /*05c0*/  BRA `(.L_x_9) ;  /* 0x00000004000c7947 */ /* 0x000fec0003800000 */
.L_x_8:
[----:B------:R-:W-:Y:S02]  /*05d0*/  ISETP.NE.AND P2, PT, R3, 0x1, PT ;  /* 0x000000010300780c */ /* 0x000fe40003f45270 */
[----:B------:R-:W-:-:S11]  /*05e0*/  LOP3.LUT R2, R0, 0x1f, RZ, 0xc0, !PT ;  /* 0x0000001f00027812 */ /* 0x000fd600078ec0ff */
[----:B------:R-:W-:Y:S05]  /*05f0*/  @P2 BRA `(.L_x_10) ;  /* 0x00000000002c2947 */ /* 0x000fea0003800000 */
[----:B------:R-:W1:Y:S02]  /*0600*/  SHFL.DOWN PT, R3, R4, 0x10, 0x1f ;  /* 0x0a001f0004037f89 */ /* 0x000e6400000e0000 */
[----:B-1----:R-:W-:-:S05]  /*0610*/  FMNMX R3, R3, R4, !PT ;  /* 0x0000000403037209 */ /* 0x002fca0007800000 */
[----:B--2---:R-:W1:Y:S02]  /*0620*/  SHFL.DOWN PT, R6, R3, 0x8, 0x1f ;  /* 0x09001f0003067f89 */ /* 0x004e6400000e0000 */
[----:B-1----:R-:W-:-:S05]  /*0630*/  FMNMX R6, R3, R6, !PT ;  /* 0x0000000603067209 */ /* 0x002fca0007800000 */
[----:B------:R-:W1:Y:S02]  /*0640*/  SHFL.DOWN PT, R5, R6, 0x4, 0x1f ;  /* 0x08801f0006057f89 */ /* 0x000e6400000e0000 */
[----:B-1----:R-:W-:-:S05]  /*0650*/  FMNMX R5, R6, R5, !PT ;  /* 0x0000000506057209 */ /* 0x002fca0007800000 */
[----:B0-----:R-:W0:Y:S02]  /*0660*/  SHFL.DOWN PT, R8, R5, 0x2, 0x1f ;  /* 0x08401f0005087f89 */ /* 0x001e2400000e0000 */
[----:B0-----:R-:W-:-:S05]  /*0670*/  FMNMX R8, R5, R8, !PT ;  /* 0x0000000805087209 */ /* 0x001fca0007800000 */
[----:B------:R-:W0:Y:S02]  /*0680*/  SHFL.DOWN PT, R7, R8, 0x1, 0x1f ;  /* 0x08201f0008077f89 */ /* 0x000e2400000e0000 */
[----:B0-----:R-:W-:Y:S01]  /*0690*/  FMNMX R7, R8, R7, !PT ;  /* 0x0000000708077209 */ /* 0x001fe20007800000 */
[----:B------:R-:W-:Y:S06]  /*06a0*/  BRA `(.L_x_11) ;  /* 0x0000000000287947 */ /* 0x000fec0003800000 */
.L_x_10:
[----:B------:R-:W1:Y:S02]  /*06b0*/  SHFL.DOWN PT, R3, R4, 0x10, 0x1f ;  /* 0x0a001f0004037f89 */ /* 0x000e6400000e0000 */
[----:B-1----:R-:W-:-:S05]  /*06c0*/  FMNMX R3, R3, R4, PT ;  /* 0x0000000403037209 */ /* 0x002fca0003800000 */
[----:B--2---:R-:W1:Y:S02]  /*06d0*/  SHFL.DOWN PT, R6, R3, 0x8, 0x1f ;  /* 0x09001f0003067f89 */ /* 0x004e6400000e0000 */
[----:B-1----:R-:W-:-:S05]  /*06e0*/  FMNMX R6, R3, R6, PT ;  /* 0x0000000603067209 */ /* 0x002fca0003800000 */
[----:B------:R-:W1:Y:S02]  /*06f0*/  SHFL.DOWN PT, R5, R6, 0x4, 0x1f ;  /* 0x08801f0006057f89 */ /* 0x000e6400000e0000 */
[----:B-1----:R-:W-:-:S05]  /*0700*/  FMNMX R5, R6, R5, PT ;  /* 0x0000000506057209 */ /* 0x002fca0003800000 */
[----:B0-----:R-:W0:Y:S02]  /*0710*/  SHFL.DOWN PT, R8, R5, 0x2, 0x1f ;  /* 0x08401f0005087f89 */ /* 0x001e2400000e0000 */
[----:B0-----:R-:W-:-:S05]  /*0720*/  FMNMX R8, R5, R8, PT ;  /* 0x0000000805087209 */ /* 0x001fca0003800000 */
[----:B------:R-:W0:Y:S02]  /*0730*/  SHFL.DOWN PT, R7, R8, 0x1, 0x1f ;  /* 0x08201f0008077f89 */ /* 0x000e2400000e0000 */
[----:B0-----:R-:W-:-:S07]  /*0740*/  FMNMX R7, R8, R7, PT ;  /* 0x0000000708077209 */ /* 0x001fce0003800000 */
.L_x_11:
[----:B------:R-:W-:Y:S02]  /*0750*/  ISETP.NE.AND P3, PT, R2, RZ, PT ;  /* 0x000000ff0200720c */ /* 0x000fe40003f65270 */
[----:B------:R-:W-:-:S11]  /*0760*/  ISETP.GT.U32.AND P4, PT, R0, 0x1f, PT ;  /* 0x0000001f0000780c */ /* 0x000fd60003f84070 */
[----:B------:R-:W0:Y:S01]  /*0770*/  @!P3 S2R R5, SR_CgaCtaId ;  /* 0x000000000005b919 */ /* 0x000e220000008800 */
[----:B------:R-:W-:Y:S02]  /*0780*/  @!P3 MOV R4, 0x400 ;  /* 0x000004000004b802 */ /* 0x000fe40000000f00 */
[----:B------:R-:W-:-:S03]  /*0790*/  @!P3 SHF.R.U32.HI R3, RZ, 0x3, R0 ;  /* 0x00000003ff03b819 */ /* 0x000fc60000011600 */
[----:B------:R-:W-:Y:S01]  /*07a0*/  @!P3 VIADD R4, R4, 0x20 ;  /* 0x000000200404b836 */ /* 0x000fe20000000000 */
[----:B------:R-:W-:-:S04]  /*07b0*/  @!P3 LOP3.LUT R3, R3, 0x7c, RZ, 0xc0, !PT ;  /* 0x0000007c0303b812 */ /* 0x000fc800078ec0ff */
[----:B0-----:R-:W-:-:S05]  /*07c0*/  @!P3 LEA R4, R5, R4, 0x18 ;  /* 0x000000040504b211 */ /* 0x001fca00078ec0ff */
[----:B------:R-:W-:-:S05]  /*07d0*/  @!P3 IMAD.IADD R4, R3, 0x1, R4 ;  /* 0x000000010304b824 */ /* 0x000fca00078e0204 */
[----:B------:R0:W-:Y:S01]  /*07e0*/  @!P3 STS [R4], R7 ;  /* 0x000000070400b388 */ /* 0x0001e20000000800 */
[----:B------:R-:W-:Y:S06]  /*07f0*/  BAR.SYNC.DEFER_BLOCKING 0x0 ;  /* 0x0000000000007b1d */ /* 0x000fec0000010000 */
[----:B------:R-:W-:Y:S05]  /*0800*/  @P4 EXIT ;  /* 0x000000000000494d */ /* 0x000fea0003800000 */
[----:B------:R-:W-:-:S13]  /*0810*/  ISETP.GT.U32.AND P3, PT, R0, 0x7, PT ;  /* 0x000000070000780c */ /* 0x000fda0003f64070 */
[----:B0-----:R-:W0:Y:S01]  /*0820*/  @!P3 S2R R4, SR_CgaCtaId ;  /* 0x000000000004b919 */ /* 0x001e220000008800 */
[----:B------:R-:W-:-:S05]  /*0830*/  @!P3 MOV R3, 0x400 ;  /* 0x000004000003b802 */ /* 0x000fca0000000f00 */
[----:B------:R-:W-:-:S05]  /*0840*/  @!P3 VIADD R3, R3, 0x20 ;  /* 0x000000200303b836 */ /* 0x000fca0000000000 */
[----:B0-----:R-:W-:Y:S01]  /*0850*/  @!P3 LEA R3, R4, R3, 0x18 ;  /* 0x000000030403b211 */ /* 0x001fe200078ec0ff */
[----:B------:R-:W-:-:S04]  /*0860*/  @P3 IMAD.MOV.U32 R4, RZ, RZ, 0x7f800000 ;  /* 0x7f800000ff043424 */ /* 0x000fc800078e00ff */
[----:B------:R-:W-:-:S05]  /*0870*/  @!P3 IMAD R2, R2, 0x4, R3 ;  /* 0x000000040202b824 */ /* 0x000fca00078e0203 */
[----:B------:R0:W1:Y:S01]  /*0880*/  @!P3 LDS R3, [R2] ;  /* 0x000000000203b984 */ /* 0x0000620000000800 */
[----:B------:R-:W-:Y:S01]  /*0890*/  @P3 FSEL R3, -R4, +INF , !P0 ;  /* 0x7f80000004033808 */ /* 0x000fe20004000100 */
[----:B01----:R-:W-:Y:S06]  /*08a0*/  @P2 BRA `(.L_x_12) ;  /* 0x00000000002c2947 */ /* 0x003fec0003800000 */
[----:B------:R-:W0:Y:S02]  /*08b0*/  SHFL.DOWN PT, R2, R3, 0x10, 0x1f ;  /* 0x0a001f0003027f89 */ /* 0x000e2400000e0000 */
[----:B0-----:R-:W-:-:S05]  /*08c0*/  FMNMX R2, R2, R3, !PT ;  /* 0x0000000302027209 */ /* 0x001fca0007800000 */
[----:B------:R-:W0:Y:S02]  /*08d0*/  SHFL.DOWN PT, R5, R2, 0x8, 0x1f ;  /* 0x09001f0002057f89 */ /* 0x000e2400000e0000 */
[----:B0-----:R-:W-:-:S05]  /*08e0*/  FMNMX R5, R2, R5, !PT ;  /* 0x0000000502057209 */ /* 0x001fca0007800000 */
[----:B------:R-:W0:Y:S02]  /*08f0*/  SHFL.DOWN PT, R4, R5, 0x4, 0x1f ;  /* 0x08801f0005047f89 */ /* 0x000e2400000e0000 */
[----:B0-----:R-:W-:-:S05]  /*0900*/  FMNMX R4, R5, R4, !PT ;  /* 0x0000000405047209 */ /* 0x001fca0007800000 */
[----:B------:R-:W0:Y:S02]  /*0910*/  SHFL.DOWN PT, R7, R4, 0x2, 0x1f ;  /* 0x08401f0004077f89 */ /* 0x000e2400000e0000 */
[----:B0-----:R-:W-:-:S05]  /*0920*/  FMNMX R7, R4, R7, !PT ;  /* 0x0000000704077209 */ /* 0x001fca0007800000 */
[----:B------:R-:W0:Y:S02]  /*0930*/  SHFL.DOWN PT, R6, R7, 0x1, 0x1f ;  /* 0x08201f0007067f89 */ /* 0x000e2400000e0000 */
[----:B0-----:R-:W-:Y:S01]  /*0940*/  FMNMX R9, R7, R6, !PT ;  /* 0x0000000607097209 */ /* 0x001fe20007800000 */
[----:B------:R-:W-:Y:S06]  /*0950*/  BRA `(.L_x_9) ;  /* 0x0000000000287947 */ /* 0x000fec0003800000 */
.L_x_12:
[----:B------:R-:W0:Y:S02]  /*0960*/  SHFL.DOWN PT, R2, R3, 0x10, 0x1f ;  /* 0x0a001f0003027f89 */ /* 0x000e2400000e0000 */
[----:B0-----:R-:W-:-:S05]  /*0970*/  FMNMX R2, R2, R3, PT ;  /* 0x0000000302027209 */ /* 0x001fca0003800000 */
[----:B------:R-:W0:Y:S02]  /*0980*/  SHFL.DOWN PT, R5, R2, 0x8, 0x1f ;  /* 0x09001f0002057f89 */ /* 0x000e2400000e0000 */
[----:B0-----:R-:W-:-:S05]  /*0990*/  FMNMX R5, R2, R5, PT ;  /* 0x0000000502057209 */ /* 0x001fca0003800000 */
[----:B------:R-:W0:Y:S02]  /*09a0*/  SHFL.DOWN PT, R4, R5, 0x4, 0x1f ;  /* 0x08801f0005047f89 */ /* 0x000e2400000e0000 */
[----:B0-----:R-:W-:-:S05]  /*09b0*/  FMNMX R4, R5, R4, PT ;  /* 0x0000000405047209 */ /* 0x001fca0003800000 */
[----:B------:R-:W0:Y:S02]  /*09c0*/  SHFL.DOWN PT, R7, R4, 0x2, 0x1f ;  /* 0x08401f0004077f89 */ /* 0x000e2400000e0000 */
[----:B0-----:R-:W-:-:S05]  /*09d0*/  FMNMX R7, R4, R7, PT ;  /* 0x0000000704077209 */ /* 0x001fca0003800000 */
[----:B------:R-:W0:Y:S02]  /*09e0*/  SHFL.DOWN PT, R6, R7, 0x1, 0x1f ;  /* 0x08201f0007067f89 */ /* 0x000e2400000e0000 */
[----:B0-----:R-:W-:-:S07]  /*09f0*/  FMNMX R9, R7, R6, PT ;  /* 0x0000000607097209 */ /* 0x001fce0003800000 */
.L_x_9:
[----:B------:R-:W-:-:S13]  /*0a00*/  ISETP.NE.AND P2, PT, R0, RZ, PT ;  /* 0x000000ff0000720c */ /* 0x000fda0003f45270 */
[----:B------:R-:W-:Y:S05]  /*0a10*/  @P2 EXIT ;  /* 0x000000000000294d */ /* 0x000fea0003800000 */
[----:B------:R-:W-:Y:S05]  /*0a20*/  @!P0 BRA `(.L_x_13) ;  /* 0x00000000001c8947 */ /* 0x000fea0003800000 */
[----:B------:R-:W-:Y:S05]  /*0a30*/  @P1 BRA `(.L_x_14) ;  /* 0x00000000000c1947 */ /* 0x000fea0003800000 */
[----:B------:R-:W0:Y:S02]  /*0a40*/  LDC.64 R2, c[0x0][0x388] ;  /* 0x0000e200ff027b82 */ /* 0x000e240000000a00 */
[----:B0-----:R-:W-:Y:S01]  /*0a50*/  REDG.E.ADD.F32.FTZ.RN.STRONG.GPU desc[UR4][R2.64], R9 ;  /* 0x00000009020079a6 */ /* 0x001fe2000c12f304 */
[----:B------:R-:W-:Y:S05]  /*0a60*/  EXIT ;  /* 0x000000000000794d */ /* 0x000fea0003800000 */
.L_x_14:
[----:B------:R-:W0:Y:S02]  /*0a70*/  LDC.64 R2, c[0x0][0x388] ;  /* 0x0000e200ff027b82 */ /* 0x000e240000000a00 */
[----:B0-----:R-:W-:Y:S01]  /*0a80*/  REDG.E.MIN.S32.STRONG.GPU desc[UR4][R2.64], R9 ;  /* 0x000000090200798e */ /* 0x001fe2000c92e304 */
[----:B------:R-:W-:Y:S05]  /*0a90*/  EXIT ;  /* 0x000000000000794d */ /* 0x000fea0003800000 */
.L_x_13:
[----:B------:R-:W0:Y:S02]  /*0aa0*/  LDC.64 R2, c[0x0][0x388] ;  /* 0x0000e200ff027b82 */ /* 0x000e240000000a00 */
[----:B0-----:R-:W-:Y:S01]  /*0ab0*/  REDG.E.MAX.S32.STRONG.GPU desc[UR4][R2.64], R9 ;  /* 0x000000090200798e */ /* 0x001fe2000d12e304 */
[----:B------:R-:W-:Y:S05]  /*0ac0*/  EXIT ;  /* 0x000000000000794d */ /* 0x000fea0003800000 */
.L_x_15:
[----:B------:R-:W-:-:S00]  /*0ad0*/  BRA `(.L_x_15) ;  /* 0xfffffffc00fc7947 */ /* 0x000fc0000383ffff */
[----:B------:R-:W-:-:S00]  /*0ae0*/  NOP ;  /* 0x0000000000007918 */ /* 0x000fc00000000000 */
        /* <DEDUP_REMOVED lines=9> */
.L_x_20:


//--------------------- .nv.shared._Z16warpReduceKernelPfS_ii --------------------------
	.section	.nv.shared._Z16warpReduceKernelPfS_ii,"aw",@nobits
	.sectionflags	@""
	.align	4
.nv.shared._Z16warpReduceKernelPfS_ii:
	.zero		1088


//--------------------- .nv.shared.reserved.0     --------------------------
	.section	.nv.shared.reserved.0,"aw",@nobits
	.weak		__nv_reservedSMEM_offset_0_alias
	.size		__nv_reservedSMEM_offset_0_alias, 0, 64
	.other		__nv_reservedSMEM_offset_0_alias,@"STO_CUDA_RESERVED_SHARED STV_DEFAULT"
__nv_reservedSMEM_offset_0_alias:
	.zero		0
	.zero		64


//--------------------- .nv.constant0._Z16warpReduceKernelPfS_ii --------------------------
	.section	.nv.constant0._Z16warpReduceKernelPfS_ii,"a",@progbits
	.sectionflags	@""
	.align	4
.nv.constant0._Z16warpReduceKernelPfS_ii:
	.zero		920


//--------------------- SYMBOLS --------------------------

	.type		.nv.reservedSmem.offset0,@object
	.size		.nv.reservedSmem.offset0,0x4
	.type		.nv.reservedSmem.cap,@object
	.size		.nv.reservedSmem.cap,0x4
